	.headerflags	@"EF_CUDA_TEXMODE_UNIFIED EF_CUDA_64BIT_ADDRESS EF_CUDA_ACCELERATORS EF_CUDA_SM90 EF_CUDA_VIRTUAL_SM(EF_CUDA_SM90)"
	.elftype	@"ET_EXEC"


//--------------------- .nv.info                  --------------------------
	.section	.nv.info,"",@"SHT_CUDA_INFO"
	.align	4


	//----- nvinfo : EIATTR_REGCOUNT
	.align		4
        /*0000*/ 	.byte	0x04, 0x2f
        /*0002*/ 	.short	(.L_1 - .L_0)
	.align		4
.L_0:
        /*0004*/ 	.word	index@(triton_poi_fused_mul_sigmoid_27)
        /*0008*/ 	.word	0x0000000e


	//----- nvinfo : EIATTR_MIN_STACK_SIZE
	.align		4
.L_1:
        /*000c*/ 	.byte	0x04, 0x12
        /*000e*/ 	.short	(.L_3 - .L_2)
	.align		4
.L_2:
        /*0010*/ 	.word	index@(triton_poi_fused_mul_sigmoid_27)
        /*0014*/ 	.word	0x00000000


	//----- nvinfo : EIATTR_FRAME_SIZE
	.align		4
.L_3:
        /*0018*/ 	.byte	0x04, 0x11
        /*001a*/ 	.short	(.L_5 - .L_4)
	.align		4
.L_4:
        /*001c*/ 	.word	index@(triton_poi_fused_mul_sigmoid_27)
        /*0020*/ 	.word	0x00000000


	//----- nvinfo : EIATTR_MIN_STACK_SIZE
	.align		4
.L_5:
        /*0024*/ 	.byte	0x04, 0x12
        /*0026*/ 	.short	(.L_7 - .L_6)
	.align		4
.L_6:
        /*0028*/ 	.word	index@(triton_poi_fused_mul_sigmoid_27)
        /*002c*/ 	.word	0x00000000
.L_7:


//--------------------- .nv.info.triton_poi_fused_mul_sigmoid_27 --------------------------
	.section	.nv.info.triton_poi_fused_mul_sigmoid_27,"",@"SHT_CUDA_INFO"
	.sectionflags	@""
	.align	4


	//----- nvinfo : EIATTR_CUDA_API_VERSION
	.align		4
        /*0000*/ 	.byte	0x04, 0x37
        /*0002*/ 	.short	(.L_9 - .L_8)
.L_8:
        /*0004*/ 	.word	0x0000007c


	//----- nvinfo : EIATTR_KPARAM_INFO
	.align		4
.L_9:
        /*0008*/ 	.byte	0x04, 0x17
        /*000a*/ 	.short	(.L_11 - .L_10)
.L_10:
        /*000c*/ 	.word	0x00000000
        /*0010*/ 	.short	0x0002
        /*0012*/ 	.short	0x0010
        /*0014*/ 	.byte	0x00, 0xf0, 0x11, 0x00


	//----- nvinfo : EIATTR_KPARAM_INFO
	.align		4
.L_11:
        /*0018*/ 	.byte	0x04, 0x17
        /*001a*/ 	.short	(.L_13 - .L_12)
.L_12:
        /*001c*/ 	.word	0x00000000
        /*0020*/ 	.short	0x0001
        /*0022*/ 	.short	0x0008
        /*0024*/ 	.byte	0x00, 0xf4, 0x21, 0x00


	//----- nvinfo : EIATTR_KPARAM_INFO
	.align		4
.L_13:
        /*0028*/ 	.byte	0x04, 0x17
        /*002a*/ 	.short	(.L_15 - .L_14)
.L_14:
        /*002c*/ 	.word	0x00000000
        /*0030*/ 	.short	0x0000
        /*0032*/ 	.short	0x0000
        /*0034*/ 	.byte	0x00, 0xf4, 0x21, 0x00


	//----- nvinfo : EIATTR_SPARSE_MMA_MASK
	.align		4
.L_15:
        /*0038*/ 	.byte	0x03, 0x50
        /*003a*/ 	.short	0x0000


	//----- nvinfo : EIATTR_MAXREG_COUNT
	.align		4
        /*003c*/ 	.byte	0x03, 0x1b
        /*003e*/ 	.short	0x00ff


	//----- nvinfo : EIATTR_EXIT_INSTR_OFFSETS
	.align		4
        /*0040*/ 	.byte	0x04, 0x1c
        /*0042*/ 	.short	(.L_17 - .L_16)


	//   ....[0]....
.L_16:
        /*0044*/ 	.word	0x00000290


	//   ....[1]....
        /*0048*/ 	.word	0x000002b0


	//----- nvinfo : EIATTR_REQNTID
	.align		4
.L_17:
        /*004c*/ 	.byte	0x04, 0x10
        /*004e*/ 	.short	(.L_19 - .L_18)
.L_18:
        /*0050*/ 	.word	0x00000080
        /*0054*/ 	.word	0x00000001
        /*0058*/ 	.word	0x00000001


	//----- nvinfo : EIATTR_CBANK_PARAM_SIZE
	.align		4
.L_19:
        /*005c*/ 	.byte	0x03, 0x19
        /*005e*/ 	.short	0x0014


	//----- nvinfo : EIATTR_PARAM_CBANK
	.align		4
        /*0060*/ 	.byte	0x04, 0x0a
        /*0062*/ 	.short	(.L_21 - .L_20)
	.align		4
.L_20:
        /*0064*/ 	.word	index@(.nv.constant0.triton_poi_fused_mul_sigmoid_27)
        /*0068*/ 	.short	0x0210
        /*006a*/ 	.short	0x0014


	//----- nvinfo : EIATTR_SW_WAR
	.align		4
.L_21:
        /*006c*/ 	.byte	0x04, 0x36
        /*006e*/ 	.short	(.L_23 - .L_22)
.L_22:
        /*0070*/ 	.word	0x00000008
.L_23:


//--------------------- .nv.callgraph             --------------------------
	.section	.nv.callgraph,"",@"SHT_CUDA_CALLGRAPH"
	.align	4
	.sectionentsize	8
	.align		4
        /*0000*/ 	.word	0x00000000
	.align		4
        /*0004*/ 	.word	0xffffffff
	.align		4
        /*0008*/ 	.word	0x00000000
	.align		4
        /*000c*/ 	.word	0xfffffffe
	.align		4
        /*0010*/ 	.word	0x00000000
	.align		4
        /*0014*/ 	.word	0xfffffffd
	.align		4
        /*0018*/ 	.word	0x00000000
	.align		4
        /*001c*/ 	.word	0xfffffffc


//--------------------- .text.triton_poi_fused_mul_sigmoid_27 --------------------------
	.section	.text.triton_poi_fused_mul_sigmoid_27,"ax",@progbits
	.align	128
        .global         triton_poi_fused_mul_sigmoid_27
        .type           triton_poi_fused_mul_sigmoid_27,@function
        .size           triton_poi_fused_mul_sigmoid_27,(.L_x_1 - triton_poi_fused_mul_sigmoid_27)
        .other          triton_poi_fused_mul_sigmoid_27,@"STO_CUDA_ENTRY STV_DEFAULT"
triton_poi_fused_mul_sigmoid_27:
.text.triton_poi_fused_mul_sigmoid_27:
[----:B------:R-:W0:Y:S02]  /*0000*/  LDC R1, c[0x0][0x28] ;  /* 0x00000a00ff017b82 */ /* 0x000e240000000800 */
[----:B------:R-:W1:Y:S01]  /*0010*/  S2R R0, SR_TID.X ;  /* 0x0000000000007919 */ /* 0x000e620000002100 */
[----:B------:R-:W2:Y:S01]  /*0020*/  LDC.64 R4, c[0x0][0x210] ;  /* 0x00008400ff047b82 */ /* 0x000ea20000000a00 */
[----:B------:R-:W-:Y:S01]  /*0030*/  CS2R R2, SRZ ;  /* 0x0000000000027805 */ /* 0x000fe2000001ff00 */
[----:B------:R-:W-:Y:S01]  /*0040*/  ULDC.64 UR4, c[0x0][0x208] ;  /* 0x0000820000047ab9 */ /* 0x000fe20000000a00 */
[----:B------:R-:W3:Y:S01]  /*0050*/  S2R R7, SR_CTAID.X ;  /* 0x0000000000077919 */ /* 0x000ee20000002500 */
[----:B-1----:R-:W-:-:S04]  /*0060*/  SHF.L.U32 R0, R0, 0x1, RZ ;  /* 0x0000000100007819 */ /* 0x002fc800000006ff */
[----:B------:R-:W-:-:S04]  /*0070*/  LOP3.LUT R0, R0, 0xfe, RZ, 0xc0, !PT ;  /* 0x000000fe00007812 */ /* 0x000fc800078ec0ff */
[----:B---3--:R-:W-:-:S04]  /*0080*/  LEA R7, R7, R0, 0x8 ;  /* 0x0000000007077211 */ /* 0x008fc800078e40ff */
[C---:B------:R-:W-:Y:S01]  /*0090*/  ISETP.GE.AND P0, PT, R7.reuse, 0xc0, PT ;  /* 0x000000c00700780c */ /* 0x040fe20003f06270 */
[----:B--2---:R-:W-:-:S12]  /*00a0*/  IMAD.WIDE R4, R7, 0x4, R4 ;  /* 0x0000000407047825 */ /* 0x004fd800078e0204 */
[----:B------:R1:W2:Y:S02]  /*00b0*/  @!P0 LDG.E.64 R2, desc[UR4][R4.64] ;  /* 0x0000000404028981 */ /* 0x0002a4000c1e1b00 */
[----:B-1----:R-:W1:Y:S02]  /*00c0*/  LDC.64 R4, c[0x0][0x218] ;  /* 0x00008600ff047b82 */ /* 0x002e640000000a00 */
[----:B-1----:R-:W-:-:S04]  /*00d0*/  IMAD.WIDE R4, R7, 0x4, R4 ;  /* 0x0000000407047825 */ /* 0x002fc800078e0204 */
[----:B--2---:R-:W-:-:S04]  /*00e0*/  FADD R0, RZ, -R2 ;  /* 0x80000002ff007221 */ /* 0x004fc80000000000 */
[----:B------:R-:W-:Y:S01]  /*00f0*/  FMUL R6, R0, 1.4426950216293334961 ;  /* 0x3fb8aa3b00067820 */ /* 0x000fe20000400000 */
[----:B------:R-:W-:-:S04]  /*0100*/  FADD R0, RZ, -R3 ;  /* 0x80000003ff007221 */ /* 0x000fc80000000000 */
[----:B------:R-:W-:Y:S01]  /*0110*/  FMUL R8, R0, 1.4426950216293334961 ;  /* 0x3fb8aa3b00087820 */ /* 0x000fe20000400000 */
[----:B------:R-:W-:-:S04]  /*0120*/  FSETP.GEU.AND P1, PT, R6, -126, PT ;  /* 0xc2fc00000600780b */ /* 0x000fc80003f2e000 */
[----:B------:R-:W-:-:S09]  /*0130*/  FSETP.GEU.AND P2, PT, R8, -126, PT ;  /* 0xc2fc00000800780b */ /* 0x000fd20003f4e000 */
[----:B------:R-:W-:-:S04]  /*0140*/  @!P1 FMUL R6, R6, 0.5 ;  /* 0x3f00000006069820 */ /* 0x000fc80000400000 */
[----:B------:R-:W-:Y:S01]  /*0150*/  @!P2 FMUL R8, R8, 0.5 ;  /* 0x3f0000000808a820 */ /* 0x000fe20000400000 */
[----:B------:R1:W2:Y:S08]  /*0160*/  MUFU.EX2 R0, R6 ;  /* 0x0000000600007308 */ /* 0x0002b00000000800 */
[----:B------:R-:W3:Y:S01]  /*0170*/  MUFU.EX2 R9, R8 ;  /* 0x0000000800097308 */ /* 0x000ee20000000800 */
[----:B-1----:R-:W-:Y:S01]  /*0180*/  HFMA2.MMA R6, -RZ, RZ, 1.625, 0 ;  /* 0x3e800000ff067435 */ /* 0x002fe200000001ff */
[----:B--2---:R-:W-:-:S04]  /*0190*/  @!P1 FMUL R0, R0, R0 ;  /* 0x0000000000009220 */ /* 0x004fc80000400000 */
[----:B------:R-:W-:Y:S01]  /*01a0*/  FADD R0, R0, 1 ;  /* 0x3f80000000007421 */ /* 0x000fe20000000000 */
[----:B---3--:R-:W-:-:S04]  /*01b0*/  @!P2 FMUL R9, R9, R9 ;  /* 0x000000090909a220 */ /* 0x008fc80000400000 */
[----:B------:R-:W-:Y:S01]  /*01c0*/  FSETP.GT.AND P1, PT, R0, 8.50705917302346158658e+37, PT ;  /* 0x7e8000000000780b */ /* 0x000fe20003f24000 */
[----:B------:R-:W-:-:S03]  /*01d0*/  FADD R9, R9, 1 ;  /* 0x3f80000009097421 */ /* 0x000fc60000000000 */
[----:B------:R-:W-:Y:S02]  /*01e0*/  FSEL R11, R6, 1, P1 ;  /* 0x3f800000060b7808 */ /* 0x000fe40000800000 */
[----:B------:R-:W-:-:S04]  /*01f0*/  FSETP.GT.AND P2, PT, R9, 8.50705917302346158658e+37, PT ;  /* 0x7e8000000900780b */ /* 0x000fc80003f44000 */
[----:B------:R-:W-:-:S03]  /*0200*/  FSEL R6, R6, 1, P2 ;  /* 0x3f80000006067808 */ /* 0x000fc60001000000 */
[----:B------:R-:W-:-:S06]  /*0210*/  @P1 FMUL R0, R0, 0.25 ;  /* 0x3e80000000001820 */ /* 0x000fcc0000400000 */
[----:B------:R-:W1:Y:S01]  /*0220*/  MUFU.RCP R0, R0 ;  /* 0x0000000000007308 */ /* 0x000e620000001000 */
[----:B------:R-:W-:-:S07]  /*0230*/  @P2 FMUL R9, R9, 0.25 ;  /* 0x3e80000009092820 */ /* 0x000fce0000400000 */
[----:B------:R-:W2:Y:S01]  /*0240*/  MUFU.RCP R9, R9 ;  /* 0x0000000900097308 */ /* 0x000ea20000001000 */
[----:B-1----:R-:W-:-:S04]  /*0250*/  FMUL R11, R0, R11 ;  /* 0x0000000b000b7220 */ /* 0x002fc80000400000 */
[----:B------:R-:W-:Y:S01]  /*0260*/  FMUL R2, R11, R2 ;  /* 0x000000020b027220 */ /* 0x000fe20000400000 */
[----:B--2---:R-:W-:-:S04]  /*0270*/  FMUL R6, R9, R6 ;  /* 0x0000000609067220 */ /* 0x004fc80000400000 */
[----:B------:R-:W-:Y:S01]  /*0280*/  FMUL R3, R6, R3 ;  /* 0x0000000306037220 */ /* 0x000fe20000400000 */
[----:B------:R-:W-:Y:S06]  /*0290*/  @P0 EXIT ;  /* 0x000000000000094d */ /* 0x000fec0003800000 */
[----:B------:R-:W-:Y:S01]  /*02a0*/  STG.E.64 desc[UR4][R4.64], R2 ;  /* 0x0000000204007986 */ /* 0x000fe2000c101b04 */
[----:B------:R-:W-:Y:S05]  /*02b0*/  EXIT ;  /* 0x000000000000794d */ /* 0x000fea0003800000 */
.L_x_0:
[----:B------:R-:W-:-:S00]  /*02c0*/  BRA `(.L_x_0) ;  /* 0xfffffffc00fc7947 */ /* 0x000fc0000383ffff */
[----:B------:R-:W-:-:S00]  /*02d0*/  NOP ;  /* 0x0000000000007918 */ /* 0x000fc00000000000 */
        /* <DEDUP_REMOVED lines=10> */
.L_x_1:


//--------------------- .nv.constant0.triton_poi_fused_mul_sigmoid_27 --------------------------
	.section	.nv.constant0.triton_poi_fused_mul_sigmoid_27,"a",@progbits
	.sectionflags	@""
	.align	4
.nv.constant0.triton_poi_fused_mul_sigmoid_27:
	.zero		548
